//
// Generated by NVIDIA NVVM Compiler
//
// Compiler Build ID: CL-36424714
// Cuda compilation tools, release 13.0, V13.0.88
// Based on NVVM 20.0.0
//

.version 9.0
.target sm_100
.address_size 64

	// .globl	default_function_kernel

.visible .entry default_function_kernel(
	.param .u64 .ptr .align 1 default_function_kernel_param_0,
	.param .u64 .ptr .align 1 default_function_kernel_param_1
)
.maxntid 33
{
	.reg .pred 	%p<2>;
	.reg .b16 	%rs<4>;
	.reg .b32 	%r<27>;
	.reg .b32 	%f<2>;
	.reg .b64 	%rd<9>;

	ld.param.u64 	%rd1, [default_function_kernel_param_0];
	ld.param.u64 	%rd2, [default_function_kernel_param_1];
	cvta.to.global.u64 	%rd3, %rd2;
	cvta.to.global.u64 	%rd4, %rd1;
	mov.u32 	%r1, %ctaid.x;
	shr.u32 	%r2, %r1, 4;
	mov.u32 	%r3, %tid.x;
	mad.lo.s32 	%r4, %r1, 33, %r3;
	mul.hi.u32 	%r5, %r4, -1171354717;
	shr.u32 	%r6, %r5, 7;
	mul.lo.s32 	%r7, %r6, 176;
	sub.s32 	%r8, %r4, %r7;
	shl.b32 	%r9, %r8, 28;
	shr.s32 	%r10, %r9, 31;
	and.b32  	%r11, %r10, 264;
	and.b32  	%r12, %r4, 1;
	setp.eq.b32 	%p1, %r12, 1;
	selp.b32 	%r13, 132, 0, %p1;
	and.b32  	%r14, %r1, 15;
	cvt.u16.u32 	%rs1, %r3;
	mul.lo.s16 	%rs2, %rs1, 47;
	shr.u16 	%rs3, %rs2, 9;
	cvt.u32.u16 	%r15, %rs3;
	mad.lo.s32 	%r16, %r14, 3, %r15;
	shr.u32 	%r17, %r16, 4;
	shr.u32 	%r18, %r8, 2;
	and.b32  	%r19, %r18, 60;
	shr.u32 	%r20, %r4, 1;
	and.b32  	%r21, %r20, 3;
	mad.lo.s32 	%r22, %r2, 660, %r13;
	or.b32  	%r23, %r22, %r21;
	add.s32 	%r24, %r23, %r19;
	add.s32 	%r25, %r24, %r11;
	mad.lo.s32 	%r26, %r17, 44, %r25;
	mul.wide.u32 	%rd5, %r26, 4;
	add.s64 	%rd6, %rd4, %rd5;
	ld.global.nc.f32 	%f1, [%rd6];
	mul.wide.u32 	%rd7, %r4, 4;
	add.s64 	%rd8, %rd3, %rd7;
	st.global.f32 	[%rd8], %f1;
	ret;

}


// ===== COMPILED SASS (sm_100) =====

	.target	sm_100

	.elftype	@"ET_EXEC"


//--------------------- .note.nv.tkinfo           --------------------------
	.section	.note.nv.tkinfo,"",@"SHT_NOTE"
	.sectionflags	@"SHF_NOTE_NV_TKINFO"
	.tkinfo
        /*0018*/ 	.word	0x00000002
        /*0030*/ 	.string	""
        /*0030*/ 	.string	"ptxas"
        /*0030*/ 	.string	"Cuda compilation tools, release 13.0, V13.0.88"
        /*0030*/ 	.string	"Build cuda_13.0.r13.0/compiler.36424714_0"
        /*0030*/ 	.string	"-arch sm_100 -m 64 "



//--------------------- .note.nv.cuinfo           --------------------------
	.section	.note.nv.cuinfo,"",@"SHT_NOTE"
	.sectionflags	@"SHF_NOTE_NV_CUINFO"
        /*0018*/ 	.short	0x0002
        /*001a*/ 	.short	0x0064
        /*001c*/ 	.short	0x0082
	.zero		2


//--------------------- .nv.info                  --------------------------
	.section	.nv.info,"",@"SHT_CUDA_INFO"
	.align	4


	//----- nvinfo : EIATTR_REGCOUNT
	.align		4
        /*0000*/ 	.byte	0x04, 0x2f
        /*0002*/ 	.short	(.L_1 - .L_0)
	.align		4
.L_0:
        /*0004*/ 	.word	index@(default_function_kernel)
        /*0008*/ 	.word	0x0000000c


	//----- nvinfo : EIATTR_FRAME_SIZE
	.align		4
.L_1:
        /*000c*/ 	.byte	0x04, 0x11
        /*000e*/ 	.short	(.L_3 - .L_2)
	.align		4
.L_2:
        /*0010*/ 	.word	index@(default_function_kernel)
        /*0014*/ 	.word	0x00000000


	//----- nvinfo : EIATTR_MIN_STACK_SIZE
	.align		4
.L_3:
        /*0018*/ 	.byte	0x04, 0x12
        /*001a*/ 	.short	(.L_5 - .L_4)
	.align		4
.L_4:
        /*001c*/ 	.word	index@(default_function_kernel)
        /*0020*/ 	.word	0x00000000
.L_5:


//--------------------- .nv.compat                --------------------------
	.section	.nv.compat,"",@"SHT_CUDA_COMPAT_INFO"
	.align	4
        /*0000*/ 	.byte	0x02, 0x09, 0x00, 0x00, 0x02, 0x02, 0x01, 0x00, 0x02, 0x05, 0x05, 0x00, 0x03, 0x07, 0x01, 0x01
        /*0010*/ 	.byte	0x02, 0x03, 0x00, 0x00, 0x02, 0x06, 0x01, 0x00, 0x04, 0x0b, 0x08, 0x00, 0x09, 0x00, 0x00, 0x00
        /*0020*/ 	.byte	0x00, 0x00, 0x00, 0x00


//--------------------- .nv.info.default_function_kernel --------------------------
	.section	.nv.info.default_function_kernel,"",@"SHT_CUDA_INFO"
	.sectionflags	@""
	.align	4


	//----- nvinfo : EIATTR_CUDA_API_VERSION
	.align		4
        /*0000*/ 	.byte	0x04, 0x37
        /*0002*/ 	.short	(.L_7 - .L_6)
.L_6:
        /*0004*/ 	.word	0x00000082


	//----- nvinfo : EIATTR_KPARAM_INFO
	.align		4
.L_7:
        /*0008*/ 	.byte	0x04, 0x17
        /*000a*/ 	.short	(.L_9 - .L_8)
.L_8:
        /*000c*/ 	.word	0x00000000
        /*0010*/ 	.short	0x0001
        /*0012*/ 	.short	0x0008
        /*0014*/ 	.byte	0x00, 0xf5, 0x21, 0x00


	//----- nvinfo : EIATTR_KPARAM_INFO
	.align		4
.L_9:
        /*0018*/ 	.byte	0x04, 0x17
        /*001a*/ 	.short	(.L_11 - .L_10)
.L_10:
        /*001c*/ 	.word	0x00000000
        /*0020*/ 	.short	0x0000
        /*0022*/ 	.short	0x0000
        /*0024*/ 	.byte	0x00, 0xf5, 0x21, 0x00


	//----- nvinfo : EIATTR_SPARSE_MMA_MASK
	.align		4
.L_11:
        /*0028*/ 	.byte	0x03, 0x50
        /*002a*/ 	.short	0x0000


	//----- nvinfo : EIATTR_MAXREG_COUNT
	.align		4
        /*002c*/ 	.byte	0x03, 0x1b
        /*002e*/ 	.short	0x00ff


	//----- nvinfo : EIATTR_MERCURY_ISA_VERSION
	.align		4
        /*0030*/ 	.byte	0x03, 0x5f
        /*0032*/ 	.short	0x0101


	//----- nvinfo : EIATTR_VRC_CTA_INIT_COUNT
	.align		4
        /*0034*/ 	.byte	0x02, 0x4a
	.zero		1
	.zero		1


	//----- nvinfo : EIATTR_EXIT_INSTR_OFFSETS
	.align		4
        /*0038*/ 	.byte	0x04, 0x1c
        /*003a*/ 	.short	(.L_13 - .L_12)


	//   ....[0]....
.L_12:
        /*003c*/ 	.word	0x00000250


	//----- nvinfo : EIATTR_MAX_THREADS
	.align		4
.L_13:
        /*0040*/ 	.byte	0x04, 0x05
        /*0042*/ 	.short	(.L_15 - .L_14)
.L_14:
        /*0044*/ 	.word	0x00000021
        /*0048*/ 	.word	0x00000001
        /*004c*/ 	.word	0x00000001


	//----- nvinfo : EIATTR_CBANK_PARAM_SIZE
	.align		4
.L_15:
        /*0050*/ 	.byte	0x03, 0x19
        /*0052*/ 	.short	0x0010


	//----- nvinfo : EIATTR_PARAM_CBANK
	.align		4
        /*0054*/ 	.byte	0x04, 0x0a
        /*0056*/ 	.short	(.L_17 - .L_16)
	.align		4
.L_16:
        /*0058*/ 	.word	index@(.nv.constant0.default_function_kernel)
        /*005c*/ 	.short	0x0380
        /*005e*/ 	.short	0x0010


	//----- nvinfo : EIATTR_SW_WAR
	.align		4
.L_17:
        /*0060*/ 	.byte	0x04, 0x36
        /*0062*/ 	.short	(.L_19 - .L_18)
.L_18:
        /*0064*/ 	.word	0x00000008
.L_19:


//--------------------- .nv.callgraph             --------------------------
	.section	.nv.callgraph,"",@"SHT_CUDA_CALLGRAPH"
	.align	4
	.sectionentsize	8
	.align		4
        /*0000*/ 	.word	0x00000000
	.align		4
        /*0004*/ 	.word	0xffffffff
	.align		4
        /*0008*/ 	.word	0x00000000
	.align		4
        /*000c*/ 	.word	0xfffffffe
	.align		4
        /*0010*/ 	.word	0x00000000
	.align		4
        /*0014*/ 	.word	0xfffffffd
	.align		4
        /*0018*/ 	.word	0x00000000
	.align		4
        /*001c*/ 	.word	0xfffffffc


//--------------------- .text.default_function_kernel --------------------------
	.section	.text.default_function_kernel,"ax",@progbits
	.align	128
        .global         default_function_kernel
        .type           default_function_kernel,@function
        .size           default_function_kernel,(.L_x_1 - default_function_kernel)
        .other          default_function_kernel,@"STO_CUDA_ENTRY STV_DEFAULT"
default_function_kernel:
.text.default_function_kernel:
[----:B------:R-:W-:Y:S01]  /*0000*/  LDC R1, c[0x0][0x37c] ;  /* 0x0000df00ff017b82 */ /* 0x000fe20000000800 */
[----:B------:R-:W0:Y:S01]  /*0010*/  S2R R7, SR_CTAID.X ;  /* 0x0000000000077919 */ /* 0x000e220000002500 */
[----:B------:R-:W1:Y:S01]  /*0020*/  LDCU.64 UR4, c[0x0][0x358] ;  /* 0x00006b00ff0477ac */ /* 0x000e620008000a00 */
[----:B------:R-:W0:Y:S02]  /*0030*/  S2R R2, SR_TID.X ;  /* 0x0000000000027919 */ /* 0x000e240000002100 */
[----:B0-----:R-:W-:Y:S01]  /*0040*/  IMAD R0, R7, 0x21, R2 ;  /* 0x0000002107007824 */ /* 0x001fe200078e0202 */
[----:B------:R-:W-:-:S03]  /*0050*/  PRMT R4, R2, 0x9910, RZ ;  /* 0x0000991002047816 */ /* 0x000fc600000000ff */
[C---:B------:R-:W-:Y:S01]  /*0060*/  IMAD.HI.U32 R3, R0.reuse, -0x45d1745d, RZ ;  /* 0xba2e8ba300037827 */ /* 0x040fe200078e00ff */
[----:B------:R-:W-:Y:S02]  /*0070*/  LOP3.LUT R2, R0, 0x1, RZ, 0xc0, !PT ;  /* 0x0000000100027812 */ /* 0x000fe400078ec0ff */
[----:B------:R-:W-:Y:S01]  /*0080*/  SHF.R.U32.HI R8, RZ, 0x1, R0 ;  /* 0x00000001ff087819 */ /* 0x000fe20000011600 */
[----:B------:R-:W-:Y:S01]  /*0090*/  IMAD R4, R4, 0x2f, RZ ;  /* 0x0000002f04047824 */ /* 0x000fe200078e02ff */
[----:B------:R-:W-:Y:S02]  /*00a0*/  ISETP.NE.U32.AND P0, PT, R2, 0x1, PT ;  /* 0x000000010200780c */ /* 0x000fe40003f05070 */
[----:B------:R-:W-:Y:S02]  /*00b0*/  SHF.R.U32.HI R3, RZ, 0x7, R3 ;  /* 0x00000007ff037819 */ /* 0x000fe40000011603 */
[----:B------:R-:W-:Y:S02]  /*00c0*/  SHF.R.U32.HI R2, RZ, 0x4, R7 ;  /* 0x00000004ff027819 */ /* 0x000fe40000011607 */
[----:B------:R-:W-:-:S02]  /*00d0*/  SEL R5, RZ, 0x84, P0 ;  /* 0x00000084ff057807 */ /* 0x000fc40000000000 */
[----:B------:R-:W-:Y:S01]  /*00e0*/  LOP3.LUT R6, R4, 0xffff, RZ, 0xc0, !PT ;  /* 0x0000ffff04067812 */ /* 0x000fe200078ec0ff */
[----:B------:R-:W-:Y:S01]  /*00f0*/  IMAD R4, R3, -0xb0, R0 ;  /* 0xffffff5003047824 */ /* 0x000fe200078e0200 */
[----:B------:R-:W-:Y:S01]  /*0100*/  LOP3.LUT R8, R8, 0x3, RZ, 0xc0, !PT ;  /* 0x0000000308087812 */ /* 0x000fe200078ec0ff */
[----:B------:R-:W-:Y:S01]  /*0110*/  IMAD R9, R2, 0x294, R5 ;  /* 0x0000029402097824 */ /* 0x000fe200078e0205 */
[----:B------:R-:W-:Y:S01]  /*0120*/  LOP3.LUT R5, R7, 0xf, RZ, 0xc0, !PT ;  /* 0x0000000f07057812 */ /* 0x000fe200078ec0ff */
[----:B------:R-:W0:Y:S01]  /*0130*/  LDC.64 R2, c[0x0][0x380] ;  /* 0x0000e000ff027b82 */ /* 0x000e220000000a00 */
[----:B------:R-:W-:Y:S02]  /*0140*/  SHF.R.U32.HI R6, RZ, 0x9, R6 ;  /* 0x00000009ff067819 */ /* 0x000fe40000011606 */
[----:B------:R-:W-:Y:S01]  /*0150*/  SHF.R.U32.HI R7, RZ, 0x2, R4 ;  /* 0x00000002ff077819 */ /* 0x000fe20000011604 */
[----:B------:R-:W-:Y:S01]  /*0160*/  IMAD.SHL.U32 R4, R4, 0x10000000, RZ ;  /* 0x1000000004047824 */ /* 0x000fe200078e00ff */
[----:B------:R-:W-:-:S02]  /*0170*/  LOP3.LUT R6, R6, 0xffff, RZ, 0xc0, !PT ;  /* 0x0000ffff06067812 */ /* 0x000fc400078ec0ff */
[----:B------:R-:W-:Y:S02]  /*0180*/  LOP3.LUT R7, R7, 0x3c, RZ, 0xc0, !PT ;  /* 0x0000003c07077812 */ /* 0x000fe400078ec0ff */
[----:B------:R-:W-:Y:S01]  /*0190*/  SHF.R.S32.HI R4, RZ, 0x1f, R4 ;  /* 0x0000001fff047819 */ /* 0x000fe20000011404 */
[----:B------:R-:W-:Y:S01]  /*01a0*/  IMAD R5, R5, 0x3, R6 ;  /* 0x0000000305057824 */ /* 0x000fe200078e0206 */
[----:B------:R-:W-:Y:S02]  /*01b0*/  IADD3 R7, PT, PT, R7, R9, R8 ;  /* 0x0000000907077210 */ /* 0x000fe40007ffe008 */
[----:B------:R-:W-:Y:S02]  /*01c0*/  LOP3.LUT R4, R4, 0x108, RZ, 0xc0, !PT ;  /* 0x0000010804047812 */ /* 0x000fe400078ec0ff */
[----:B------:R-:W-:-:S03]  /*01d0*/  SHF.R.U32.HI R5, RZ, 0x4, R5 ;  /* 0x00000004ff057819 */ /* 0x000fc60000011605 */
[----:B------:R-:W-:-:S04]  /*01e0*/  IMAD.IADD R4, R4, 0x1, R7 ;  /* 0x0000000104047824 */ /* 0x000fc800078e0207 */
[----:B------:R-:W-:-:S04]  /*01f0*/  IMAD R5, R5, 0x2c, R4 ;  /* 0x0000002c05057824 */ /* 0x000fc800078e0204 */
[----:B0-----:R-:W-:Y:S02]  /*0200*/  IMAD.WIDE.U32 R2, R5, 0x4, R2 ;  /* 0x0000000405027825 */ /* 0x001fe400078e0002 */
[----:B------:R-:W0:Y:S04]  /*0210*/  LDC.64 R4, c[0x0][0x388] ;  /* 0x0000e200ff047b82 */ /* 0x000e280000000a00 */
[----:B-1----:R-:W2:Y:S01]  /*0220*/  LDG.E.CONSTANT R3, desc[UR4][R2.64] ;  /* 0x0000000402037981 */ /* 0x002ea2000c1e9900 */
[----:B0-----:R-:W-:-:S05]  /*0230*/  IMAD.WIDE.U32 R4, R0, 0x4, R4 ;  /* 0x0000000400047825 */ /* 0x001fca00078e0004 */
[----:B--2---:R-:W-:Y:S01]  /*0240*/  STG.E desc[UR4][R4.64], R3 ;  /* 0x0000000304007986 */ /* 0x004fe2000c101904 */
[----:B------:R-:W-:Y:S05]  /*0250*/  EXIT ;  /* 0x000000000000794d */ /* 0x000fea0003800000 */
.L_x_0:
[----:B------:R-:W-:-:S00]  /*0260*/  BRA `(.L_x_0) ;  /* 0xfffffffc00fc7947 */ /* 0x000fc0000383ffff */
[----:B------:R-:W-:-:S00]  /*0270*/  NOP ;  /* 0x0000000000007918 */ /* 0x000fc00000000000 */
        /* <DEDUP_REMOVED lines=8> */
.L_x_1:


//--------------------- .nv.shared.reserved.0     --------------------------
	.section	.nv.shared.reserved.0,"aw",@nobits
	.weak		__nv_reservedSMEM_offset_0_alias
	.size		__nv_reservedSMEM_offset_0_alias, 0, 64
	.other		__nv_reservedSMEM_offset_0_alias,@"STO_CUDA_RESERVED_SHARED STV_DEFAULT"
__nv_reservedSMEM_offset_0_alias:
	.zero		0
	.zero		64


//--------------------- .nv.constant0.default_function_kernel --------------------------
	.section	.nv.constant0.default_function_kernel,"a",@progbits
	.sectionflags	@""
	.align	4
.nv.constant0.default_function_kernel:
	.zero		912


//--------------------- SYMBOLS --------------------------

	.type		.nv.reservedSmem.offset0,@object
	.size		.nv.reservedSmem.offset0,0x4
